	.headerflags	@"EF_CUDA_TEXMODE_UNIFIED EF_CUDA_64BIT_ADDRESS EF_CUDA_ACCELERATORS EF_CUDA_SM90 EF_CUDA_VIRTUAL_SM(EF_CUDA_SM90)"
	.elftype	@"ET_EXEC"


//--------------------- .nv.info                  --------------------------
	.section	.nv.info,"",@"SHT_CUDA_INFO"
	.align	4


	//----- nvinfo : EIATTR_REGCOUNT
	.align		4
        /*0000*/ 	.byte	0x04, 0x2f
        /*0002*/ 	.short	(.L_1 - .L_0)
	.align		4
.L_0:
        /*0004*/ 	.word	index@(triton_poi_fused__unsafe_index_add_mul_sub_72)
        /*0008*/ 	.word	0x00000014


	//----- nvinfo : EIATTR_MIN_STACK_SIZE
	.align		4
.L_1:
        /*000c*/ 	.byte	0x04, 0x12
        /*000e*/ 	.short	(.L_3 - .L_2)
	.align		4
.L_2:
        /*0010*/ 	.word	index@(triton_poi_fused__unsafe_index_add_mul_sub_72)
        /*0014*/ 	.word	0x00000000


	//----- nvinfo : EIATTR_FRAME_SIZE
	.align		4
.L_3:
        /*0018*/ 	.byte	0x04, 0x11
        /*001a*/ 	.short	(.L_5 - .L_4)
	.align		4
.L_4:
        /*001c*/ 	.word	index@(triton_poi_fused__unsafe_index_add_mul_sub_72)
        /*0020*/ 	.word	0x00000000


	//----- nvinfo : EIATTR_MIN_STACK_SIZE
	.align		4
.L_5:
        /*0024*/ 	.byte	0x04, 0x12
        /*0026*/ 	.short	(.L_7 - .L_6)
	.align		4
.L_6:
        /*0028*/ 	.word	index@(triton_poi_fused__unsafe_index_add_mul_sub_72)
        /*002c*/ 	.word	0x00000000
.L_7:


//--------------------- .nv.info.triton_poi_fused__unsafe_index_add_mul_sub_72 --------------------------
	.section	.nv.info.triton_poi_fused__unsafe_index_add_mul_sub_72,"",@"SHT_CUDA_INFO"
	.sectionflags	@""
	.align	4


	//----- nvinfo : EIATTR_CUDA_API_VERSION
	.align		4
        /*0000*/ 	.byte	0x04, 0x37
        /*0002*/ 	.short	(.L_9 - .L_8)
.L_8:
        /*0004*/ 	.word	0x0000007c


	//----- nvinfo : EIATTR_KPARAM_INFO
	.align		4
.L_9:
        /*0008*/ 	.byte	0x04, 0x17
        /*000a*/ 	.short	(.L_11 - .L_10)
.L_10:
        /*000c*/ 	.word	0x00000000
        /*0010*/ 	.short	0x0006
        /*0012*/ 	.short	0x0030
        /*0014*/ 	.byte	0x00, 0xf0, 0x11, 0x00


	//----- nvinfo : EIATTR_KPARAM_INFO
	.align		4
.L_11:
        /*0018*/ 	.byte	0x04, 0x17
        /*001a*/ 	.short	(.L_13 - .L_12)
.L_12:
        /*001c*/ 	.word	0x00000000
        /*0020*/ 	.short	0x0005
        /*0022*/ 	.short	0x0028
        /*0024*/ 	.byte	0x00, 0xf4, 0x21, 0x00


	//----- nvinfo : EIATTR_KPARAM_INFO
	.align		4
.L_13:
        /*0028*/ 	.byte	0x04, 0x17
        /*002a*/ 	.short	(.L_15 - .L_14)
.L_14:
        /*002c*/ 	.word	0x00000000
        /*0030*/ 	.short	0x0004
        /*0032*/ 	.short	0x0020
        /*0034*/ 	.byte	0x00, 0xf4, 0x21, 0x00


	//----- nvinfo : EIATTR_KPARAM_INFO
	.align		4
.L_15:
        /*0038*/ 	.byte	0x04, 0x17
        /*003a*/ 	.short	(.L_17 - .L_16)
.L_16:
        /*003c*/ 	.word	0x00000000
        /*0040*/ 	.short	0x0003
        /*0042*/ 	.short	0x0018
        /*0044*/ 	.byte	0x00, 0xf4, 0x21, 0x00


	//----- nvinfo : EIATTR_KPARAM_INFO
	.align		4
.L_17:
        /*0048*/ 	.byte	0x04, 0x17
        /*004a*/ 	.short	(.L_19 - .L_18)
.L_18:
        /*004c*/ 	.word	0x00000000
        /*0050*/ 	.short	0x0002
        /*0052*/ 	.short	0x0010
        /*0054*/ 	.byte	0x00, 0xf4, 0x21, 0x00


	//----- nvinfo : EIATTR_KPARAM_INFO
	.align		4
.L_19:
        /*0058*/ 	.byte	0x04, 0x17
        /*005a*/ 	.short	(.L_21 - .L_20)
.L_20:
        /*005c*/ 	.word	0x00000000
        /*0060*/ 	.short	0x0001
        /*0062*/ 	.short	0x0008
        /*0064*/ 	.byte	0x00, 0xf4, 0x21, 0x00


	//----- nvinfo : EIATTR_KPARAM_INFO
	.align		4
.L_21:
        /*0068*/ 	.byte	0x04, 0x17
        /*006a*/ 	.short	(.L_23 - .L_22)
.L_22:
        /*006c*/ 	.word	0x00000000
        /*0070*/ 	.short	0x0000
        /*0072*/ 	.short	0x0000
        /*0074*/ 	.byte	0x00, 0xf4, 0x21, 0x00


	//----- nvinfo : EIATTR_SPARSE_MMA_MASK
	.align		4
.L_23:
        /*0078*/ 	.byte	0x03, 0x50
        /*007a*/ 	.short	0x0000


	//----- nvinfo : EIATTR_MAXREG_COUNT
	.align		4
        /*007c*/ 	.byte	0x03, 0x1b
        /*007e*/ 	.short	0x00ff


	//----- nvinfo : EIATTR_EXIT_INSTR_OFFSETS
	.align		4
        /*0080*/ 	.byte	0x04, 0x1c
        /*0082*/ 	.short	(.L_25 - .L_24)


	//   ....[0]....
.L_24:
        /*0084*/ 	.word	0x000003b0


	//----- nvinfo : EIATTR_REQNTID
	.align		4
.L_25:
        /*0088*/ 	.byte	0x04, 0x10
        /*008a*/ 	.short	(.L_27 - .L_26)
.L_26:
        /*008c*/ 	.word	0x00000080
        /*0090*/ 	.word	0x00000001
        /*0094*/ 	.word	0x00000001


	//----- nvinfo : EIATTR_CBANK_PARAM_SIZE
	.align		4
.L_27:
        /*0098*/ 	.byte	0x03, 0x19
        /*009a*/ 	.short	0x0034


	//----- nvinfo : EIATTR_PARAM_CBANK
	.align		4
        /*009c*/ 	.byte	0x04, 0x0a
        /*009e*/ 	.short	(.L_29 - .L_28)
	.align		4
.L_28:
        /*00a0*/ 	.word	index@(.nv.constant0.triton_poi_fused__unsafe_index_add_mul_sub_72)
        /*00a4*/ 	.short	0x0210
        /*00a6*/ 	.short	0x0034


	//----- nvinfo : EIATTR_SW_WAR
	.align		4
.L_29:
        /*00a8*/ 	.byte	0x04, 0x36
        /*00aa*/ 	.short	(.L_31 - .L_30)
.L_30:
        /*00ac*/ 	.word	0x00000008
.L_31:


//--------------------- .nv.callgraph             --------------------------
	.section	.nv.callgraph,"",@"SHT_CUDA_CALLGRAPH"
	.align	4
	.sectionentsize	8
	.align		4
        /*0000*/ 	.word	0x00000000
	.align		4
        /*0004*/ 	.word	0xffffffff
	.align		4
        /*0008*/ 	.word	0x00000000
	.align		4
        /*000c*/ 	.word	0xfffffffe
	.align		4
        /*0010*/ 	.word	0x00000000
	.align		4
        /*0014*/ 	.word	0xfffffffd
	.align		4
        /*0018*/ 	.word	0x00000000
	.align		4
        /*001c*/ 	.word	0xfffffffc


//--------------------- .text.triton_poi_fused__unsafe_index_add_mul_sub_72 --------------------------
	.section	.text.triton_poi_fused__unsafe_index_add_mul_sub_72,"ax",@progbits
	.align	128
        .global         triton_poi_fused__unsafe_index_add_mul_sub_72
        .type           triton_poi_fused__unsafe_index_add_mul_sub_72,@function
        .size           triton_poi_fused__unsafe_index_add_mul_sub_72,(.L_x_1 - triton_poi_fused__unsafe_index_add_mul_sub_72)
        .other          triton_poi_fused__unsafe_index_add_mul_sub_72,@"STO_CUDA_ENTRY STV_DEFAULT"
triton_poi_fused__unsafe_index_add_mul_sub_72:
.text.triton_poi_fused__unsafe_index_add_mul_sub_72:
[----:B------:R-:W-:Y:S01]  /*0000*/  LDC R1, c[0x0][0x28] ;  /* 0x00000a00ff017b82 */ /* 0x000fe20000000800 */
[----:B------:R-:W1:Y:S07]  /*0010*/  S2R R3, SR_TID.X ;  /* 0x0000000000037919 */ /* 0x000e6e0000002100 */
[----:B------:R-:W2:Y:S01]  /*0020*/  LDC.64 R8, c[0x0][0x210] ;  /* 0x00008400ff087b82 */ /* 0x000ea20000000a00 */
[----:B------:R-:W-:Y:S01]  /*0030*/  ULDC.64 UR4, c[0x0][0x208] ;  /* 0x0000820000047ab9 */ /* 0x000fe20000000a00 */
[----:B------:R-:W-:Y:S01]  /*0040*/  ULDC.64 UR6, c[0x0][0x220] ;  /* 0x0000880000067ab9 */ /* 0x000fe20000000a00 */
[----:B------:R-:W3:Y:S05]  /*0050*/  S2R R4, SR_CTAID.X ;  /* 0x0000000000047919 */ /* 0x000eea0000002500 */
[----:B------:R-:W4:Y:S01]  /*0060*/  LDC.64 R10, c[0x0][0x218] ;  /* 0x00008600ff0a7b82 */ /* 0x000f220000000a00 */
[----:B-1----:R-:W-:-:S05]  /*0070*/  LOP3.LUT R3, R3, 0x7f, RZ, 0xc0, !PT ;  /* 0x0000007f03037812 */ /* 0x002fca00078ec0ff */
[----:B---3--:R-:W-:-:S05]  /*0080*/  IMAD R0, R4, 0x80, R3 ;  /* 0x0000008004007824 */ /* 0x008fca00078e0203 */
[----:B------:R-:W-:-:S04]  /*0090*/  SHF.R.S32.HI R3, RZ, 0x1f, R0 ;  /* 0x0000001fff037819 */ /* 0x000fc80000011400 */
[----:B------:R-:W-:-:S04]  /*00a0*/  LEA.HI R5, R3, R0, RZ, 0x3 ;  /* 0x0000000003057211 */ /* 0x000fc800078f18ff */
[----:B------:R-:W-:Y:S02]  /*00b0*/  SHF.R.S32.HI R6, RZ, 0x3, R5 ;  /* 0x00000003ff067819 */ /* 0x000fe40000011405 */
[----:B------:R-:W-:Y:S02]  /*00c0*/  LOP3.LUT R5, R5, 0xfffffff8, RZ, 0xc0, !PT ;  /* 0xfffffff805057812 */ /* 0x000fe400078ec0ff */
[----:B------:R-:W-:-:S04]  /*00d0*/  LEA.HI R2, R6, R6, RZ, 0x3 ;  /* 0x0000000606027211 */ /* 0x000fc800078f18ff */
[----:B------:R-:W-:Y:S02]  /*00e0*/  LOP3.LUT R7, R2, 0xfffffff8, RZ, 0xc0, !PT ;  /* 0xfffffff802077812 */ /* 0x000fe400078ec0ff */
[----:B------:R-:W1:Y:S03]  /*00f0*/  LDC.64 R2, c[0x0][0x228] ;  /* 0x00008a00ff027b82 */ /* 0x000e660000000a00 */
[----:B------:R-:W-:-:S04]  /*0100*/  IMAD.IADD R7, R6, 0x1, -R7 ;  /* 0x0000000106077824 */ /* 0x000fc800078e0a07 */
[----:B--2---:R-:W-:-:S06]  /*0110*/  IMAD.WIDE R8, R7, 0x8, R8 ;  /* 0x0000000807087825 */ /* 0x004fcc00078e0208 */
[----:B------:R-:W2:Y:S01]  /*0120*/  LDG.E.EL.64 R8, desc[UR4][R8.64] ;  /* 0x0000000408087981 */ /* 0x000ea2000c2e1b00 */
[----:B------:R-:W-:-:S04]  /*0130*/  IMAD.IADD R5, R0, 0x1, -R5 ;  /* 0x0000000100057824 */ /* 0x000fc800078e0a05 */
[----:B----4-:R-:W-:-:S04]  /*0140*/  IMAD.WIDE R10, R5, 0x8, R10 ;  /* 0x00000008050a7825 */ /* 0x010fc800078e020a */
[----:B-1----:R-:W-:Y:S02]  /*0150*/  IMAD.WIDE R6, R5, 0x8, R2 ;  /* 0x0000000805067825 */ /* 0x002fe400078e0202 */
[----:B------:R-:W3:Y:S04]  /*0160*/  LDG.E.EL.64 R10, desc[UR4][R10.64] ;  /* 0x000000040a0a7981 */ /* 0x000ee8000c2e1b00 */
[----:B------:R-:W4:Y:S01]  /*0170*/  LDG.E.EL.64 R6, desc[UR4][R6.64] ;  /* 0x0000000406067981 */ /* 0x000f22000c2e1b00 */
[----:B--2---:R-:W-:-:S04]  /*0180*/  SHF.R.U32.HI R3, RZ, 0x1d, R9 ;  /* 0x0000001dff037819 */ /* 0x004fc80000011609 */
[----:B------:R-:W-:-:S04]  /*0190*/  LOP3.LUT R3, R3, 0x4, RZ, 0xc0, !PT ;  /* 0x0000000403037812 */ /* 0x000fc800078ec0ff */
[----:B------:R-:W-:Y:S02]  /*01a0*/  IADD3 R16, P0, R8, R3, RZ ;  /* 0x0000000308107210 */ /* 0x000fe40007f1e0ff */
[----:B------:R-:W1:Y:S01]  /*01b0*/  LDC.64 R2, c[0x0][0x230] ;  /* 0x00008c00ff027b82 */ /* 0x000e620000000a00 */
[----:B---3--:R-:W-:Y:S02]  /*01c0*/  LEA R14, P1, R10, UR6, 0x2 ;  /* 0x000000060a0e7c11 */ /* 0x008fe4000f8210ff */
[----:B------:R-:W-:Y:S01]  /*01d0*/  IMAD.X R17, RZ, RZ, R9, P0 ;  /* 0x000000ffff117224 */ /* 0x000fe200000e0609 */
[----:B------:R-:W-:Y:S02]  /*01e0*/  SHF.R.S32.HI R9, RZ, 0x18, R4 ;  /* 0x00000018ff097819 */ /* 0x000fe40000011404 */
[----:B------:R-:W-:Y:S02]  /*01f0*/  SHF.R.U32.HI R13, RZ, 0x1b, R11 ;  /* 0x0000001bff0d7819 */ /* 0x000fe4000001160b */
[----:B----4-:R-:W-:-:S02]  /*0200*/  SHF.R.U32.HI R4, RZ, 0x1b, R7 ;  /* 0x0000001bff047819 */ /* 0x010fc40000011607 */
[----:B------:R-:W-:Y:S02]  /*0210*/  SGXT R9, R9, 0x1 ;  /* 0x000000010909781a */ /* 0x000fe40000000200 */
[----:B------:R-:W-:Y:S01]  /*0220*/  LEA.HI.X R15, R10, UR7, R11, 0x2, P1 ;  /* 0x000000070a0f7c11 */ /* 0x000fe200088f140b */
[----:B------:R-:W-:Y:S01]  /*0230*/  IMAD.SHL.U32 R10, R16, 0x10, RZ ;  /* 0x00000010100a7824 */ /* 0x000fe200078e00ff */
[----:B------:R-:W-:Y:S02]  /*0240*/  LEA R11, P2, R6, UR6, 0x2 ;  /* 0x00000006060b7c11 */ /* 0x000fe4000f8410ff */
[----:B------:R-:W-:Y:S02]  /*0250*/  LOP3.LUT R4, R4, 0x10, RZ, 0xc0, !PT ;  /* 0x0000001004047812 */ /* 0x000fe400078ec0ff */
[----:B------:R-:W-:Y:S02]  /*0260*/  LOP3.LUT R13, R13, 0x10, RZ, 0xc0, !PT ;  /* 0x000000100d0d7812 */ /* 0x000fe400078ec0ff */
[----:B------:R-:W-:-:S02]  /*0270*/  LEA.HI R9, R9, R0, RZ, 0x6 ;  /* 0x0000000009097211 */ /* 0x000fc400078f30ff */
[----:B------:R-:W-:Y:S02]  /*0280*/  LEA.HI.X R7, R6, UR7, R7, 0x2, P2 ;  /* 0x0000000706077c11 */ /* 0x000fe400090f1407 */
[----:B------:R-:W-:Y:S01]  /*0290*/  IADD3 R6, P2, P3, R10, R11, R4 ;  /* 0x0000000b0a067210 */ /* 0x000fe20007b5e004 */
[----:B-1----:R-:W-:Y:S01]  /*02a0*/  IMAD.WIDE R2, R5, 0x4, R2 ;  /* 0x0000000405027825 */ /* 0x002fe200078e0202 */
[----:B------:R-:W-:Y:S02]  /*02b0*/  SHF.L.U64.HI R12, R16, 0x4, R17 ;  /* 0x00000004100c7819 */ /* 0x000fe40000010211 */
[----:B------:R-:W-:Y:S02]  /*02c0*/  IADD3 R8, P1, P0, R10, R14, R13 ;  /* 0x0000000e0a087210 */ /* 0x000fe4000783e00d */
[----:B------:R-:W-:Y:S01]  /*02d0*/  SHF.R.S32.HI R4, RZ, 0x6, R9 ;  /* 0x00000006ff047819 */ /* 0x000fe20000011409 */
[----:B------:R-:W2:Y:S01]  /*02e0*/  LDG.E.EL R2, desc[UR4][R2.64] ;  /* 0x0000000402027981 */ /* 0x000ea2000c2e1900 */
[----:B------:R-:W-:-:S02]  /*02f0*/  IADD3.X R9, R12, R15, RZ, P1, P0 ;  /* 0x0000000f0c097210 */ /* 0x000fc40000fe04ff */
[----:B------:R-:W-:Y:S01]  /*0300*/  IADD3.X R7, R12, R7, RZ, P2, P3 ;  /* 0x000000070c077210 */ /* 0x000fe200017e64ff */
[----:B------:R-:W-:Y:S02]  /*0310*/  IMAD.SHL.U32 R11, R4, 0x10, RZ ;  /* 0x00000010040b7824 */ /* 0x000fe400078e00ff */
[----:B------:R-:W1:Y:S02]  /*0320*/  LDC.64 R4, c[0x0][0x238] ;  /* 0x00008e00ff047b82 */ /* 0x000e640000000a00 */
[----:B------:R-:W-:-:S04]  /*0330*/  IMAD.WIDE R8, R11, 0x4, R8 ;  /* 0x000000040b087825 */ /* 0x000fc800078e0208 */
[----:B------:R-:W-:Y:S02]  /*0340*/  IMAD.WIDE R6, R11, 0x4, R6 ;  /* 0x000000040b067825 */ /* 0x000fe400078e0206 */
[----:B------:R-:W3:Y:S04]  /*0350*/  LDG.E.EL R9, desc[UR4][R8.64] ;  /* 0x0000000408097981 */ /* 0x000ee8000c2e1900 */
[----:B------:R-:W3:Y:S01]  /*0360*/  LDG.E.EL R6, desc[UR4][R6.64] ;  /* 0x0000000406067981 */ /* 0x000ee2000c2e1900 */
[----:B-1----:R-:W-:-:S04]  /*0370*/  IMAD.WIDE R4, R0, 0x4, R4 ;  /* 0x0000000400047825 */ /* 0x002fc800078e0204 */
[----:B---3--:R-:W-:-:S04]  /*0380*/  FADD R10, -R9, R6 ;  /* 0x00000006090a7221 */ /* 0x008fc80000000100 */
[----:B--2---:R-:W-:-:S05]  /*0390*/  FFMA R11, R2, R10, R9 ;  /* 0x0000000a020b7223 */ /* 0x004fca0000000009 */
[----:B------:R-:W-:Y:S01]  /*03a0*/  STG.E desc[UR4][R4.64], R11 ;  /* 0x0000000b04007986 */ /* 0x000fe2000c101904 */
[----:B------:R-:W-:Y:S05]  /*03b0*/  EXIT ;  /* 0x000000000000794d */ /* 0x000fea0003800000 */
.L_x_0:
[----:B------:R-:W-:-:S00]  /*03c0*/  BRA `(.L_x_0) ;  /* 0xfffffffc00fc7947 */ /* 0x000fc0000383ffff */
[----:B------:R-:W-:-:S00]  /*03d0*/  NOP ;  /* 0x0000000000007918 */ /* 0x000fc00000000000 */
        /* <DEDUP_REMOVED lines=10> */
.L_x_1:


//--------------------- .nv.constant0.triton_poi_fused__unsafe_index_add_mul_sub_72 --------------------------
	.section	.nv.constant0.triton_poi_fused__unsafe_index_add_mul_sub_72,"a",@progbits
	.sectionflags	@""
	.align	4
.nv.constant0.triton_poi_fused__unsafe_index_add_mul_sub_72:
	.zero		580
